//
// Generated by NVIDIA NVVM Compiler
//
// Compiler Build ID: CL-36424714
// Cuda compilation tools, release 13.0, V13.0.88
// Based on NVVM 20.0.0
//

.version 9.0
.target sm_100
.address_size 64

	// .globl	_Z16leakyRelu_kernelPKffPfmm

.visible .entry _Z16leakyRelu_kernelPKffPfmm(
	.param .u64 .ptr .align 1 _Z16leakyRelu_kernelPKffPfmm_param_0,
	.param .f32 _Z16leakyRelu_kernelPKffPfmm_param_1,
	.param .u64 .ptr .align 1 _Z16leakyRelu_kernelPKffPfmm_param_2,
	.param .u64 _Z16leakyRelu_kernelPKffPfmm_param_3,
	.param .u64 _Z16leakyRelu_kernelPKffPfmm_param_4
)
{
	.reg .pred 	%p<3>;
	.reg .b32 	%r<5>;
	.reg .b32 	%f<5>;
	.reg .b64 	%rd<12>;

	ld.param.u64 	%rd2, [_Z16leakyRelu_kernelPKffPfmm_param_0];
	ld.param.f32 	%f1, [_Z16leakyRelu_kernelPKffPfmm_param_1];
	ld.param.u64 	%rd3, [_Z16leakyRelu_kernelPKffPfmm_param_2];
	ld.param.u64 	%rd4, [_Z16leakyRelu_kernelPKffPfmm_param_3];
	ld.param.u64 	%rd5, [_Z16leakyRelu_kernelPKffPfmm_param_4];
	mov.u32 	%r1, %ctaid.x;
	mov.u32 	%r2, %ntid.x;
	mov.u32 	%r3, %tid.x;
	mad.lo.s32 	%r4, %r1, %r2, %r3;
	cvt.u64.u32 	%rd1, %r4;
	mul.lo.s64 	%rd6, %rd5, %rd4;
	setp.le.u64 	%p1, %rd6, %rd1;
	@%p1 bra 	$L__BB0_2;
	cvta.to.global.u64 	%rd7, %rd3;
	cvta.to.global.u64 	%rd8, %rd2;
	shl.b64 	%rd9, %rd1, 2;
	add.s64 	%rd10, %rd8, %rd9;
	ld.global.f32 	%f2, [%rd10];
	setp.gt.f32 	%p2, %f2, 0f00000000;
	mul.f32 	%f3, %f1, %f2;
	selp.f32 	%f4, %f2, %f3, %p2;
	add.s64 	%rd11, %rd7, %rd9;
	st.global.f32 	[%rd11], %f4;
$L__BB0_2:
	ret;

}


// ===== COMPILED SASS (sm_100) =====

	.target	sm_100

	.elftype	@"ET_EXEC"


//--------------------- .note.nv.tkinfo           --------------------------
	.section	.note.nv.tkinfo,"",@"SHT_NOTE"
	.sectionflags	@"SHF_NOTE_NV_TKINFO"
	.tkinfo
        /*0018*/ 	.word	0x00000002
        /*0030*/ 	.string	""
        /*0030*/ 	.string	"ptxas"
        /*0030*/ 	.string	"Cuda compilation tools, release 13.0, V13.0.88"
        /*0030*/ 	.string	"Build cuda_13.0.r13.0/compiler.36424714_0"
        /*0030*/ 	.string	"-arch sm_100 -m 64 "



//--------------------- .note.nv.cuinfo           --------------------------
	.section	.note.nv.cuinfo,"",@"SHT_NOTE"
	.sectionflags	@"SHF_NOTE_NV_CUINFO"
        /*0018*/ 	.short	0x0002
        /*001a*/ 	.short	0x0064
        /*001c*/ 	.short	0x0082
	.zero		2


//--------------------- .nv.info                  --------------------------
	.section	.nv.info,"",@"SHT_CUDA_INFO"
	.align	4


	//----- nvinfo : EIATTR_REGCOUNT
	.align		4
        /*0000*/ 	.byte	0x04, 0x2f
        /*0002*/ 	.short	(.L_1 - .L_0)
	.align		4
.L_0:
        /*0004*/ 	.word	index@(_Z16leakyRelu_kernelPKffPfmm)
        /*0008*/ 	.word	0x0000000a


	//----- nvinfo : EIATTR_FRAME_SIZE
	.align		4
.L_1:
        /*000c*/ 	.byte	0x04, 0x11
        /*000e*/ 	.short	(.L_3 - .L_2)
	.align		4
.L_2:
        /*0010*/ 	.word	index@(_Z16leakyRelu_kernelPKffPfmm)
        /*0014*/ 	.word	0x00000000


	//----- nvinfo : EIATTR_MIN_STACK_SIZE
	.align		4
.L_3:
        /*0018*/ 	.byte	0x04, 0x12
        /*001a*/ 	.short	(.L_5 - .L_4)
	.align		4
.L_4:
        /*001c*/ 	.word	index@(_Z16leakyRelu_kernelPKffPfmm)
        /*0020*/ 	.word	0x00000000
.L_5:


//--------------------- .nv.compat                --------------------------
	.section	.nv.compat,"",@"SHT_CUDA_COMPAT_INFO"
	.align	4
        /*0000*/ 	.byte	0x02, 0x09, 0x00, 0x00, 0x02, 0x02, 0x01, 0x00, 0x02, 0x05, 0x05, 0x00, 0x03, 0x07, 0x01, 0x01
        /*0010*/ 	.byte	0x02, 0x03, 0x00, 0x00, 0x02, 0x06, 0x01, 0x00, 0x04, 0x0b, 0x08, 0x00, 0x09, 0x00, 0x00, 0x00
        /*0020*/ 	.byte	0x00, 0x00, 0x00, 0x00


//--------------------- .nv.info._Z16leakyRelu_kernelPKffPfmm --------------------------
	.section	.nv.info._Z16leakyRelu_kernelPKffPfmm,"",@"SHT_CUDA_INFO"
	.sectionflags	@""
	.align	4


	//----- nvinfo : EIATTR_CUDA_API_VERSION
	.align		4
        /*0000*/ 	.byte	0x04, 0x37
        /*0002*/ 	.short	(.L_7 - .L_6)
.L_6:
        /*0004*/ 	.word	0x00000082


	//----- nvinfo : EIATTR_KPARAM_INFO
	.align		4
.L_7:
        /*0008*/ 	.byte	0x04, 0x17
        /*000a*/ 	.short	(.L_9 - .L_8)
.L_8:
        /*000c*/ 	.word	0x00000000
        /*0010*/ 	.short	0x0004
        /*0012*/ 	.short	0x0020
        /*0014*/ 	.byte	0x00, 0xf0, 0x21, 0x00


	//----- nvinfo : EIATTR_KPARAM_INFO
	.align		4
.L_9:
        /*0018*/ 	.byte	0x04, 0x17
        /*001a*/ 	.short	(.L_11 - .L_10)
.L_10:
        /*001c*/ 	.word	0x00000000
        /*0020*/ 	.short	0x0003
        /*0022*/ 	.short	0x0018
        /*0024*/ 	.byte	0x00, 0xf0, 0x21, 0x00


	//----- nvinfo : EIATTR_KPARAM_INFO
	.align		4
.L_11:
        /*0028*/ 	.byte	0x04, 0x17
        /*002a*/ 	.short	(.L_13 - .L_12)
.L_12:
        /*002c*/ 	.word	0x00000000
        /*0030*/ 	.short	0x0002
        /*0032*/ 	.short	0x0010
        /*0034*/ 	.byte	0x00, 0xf5, 0x21, 0x00


	//----- nvinfo : EIATTR_KPARAM_INFO
	.align		4
.L_13:
        /*0038*/ 	.byte	0x04, 0x17
        /*003a*/ 	.short	(.L_15 - .L_14)
.L_14:
        /*003c*/ 	.word	0x00000000
        /*0040*/ 	.short	0x0001
        /*0042*/ 	.short	0x0008
        /*0044*/ 	.byte	0x00, 0xf0, 0x11, 0x00


	//----- nvinfo : EIATTR_KPARAM_INFO
	.align		4
.L_15:
        /*0048*/ 	.byte	0x04, 0x17
        /*004a*/ 	.short	(.L_17 - .L_16)
.L_16:
        /*004c*/ 	.word	0x00000000
        /*0050*/ 	.short	0x0000
        /*0052*/ 	.short	0x0000
        /*0054*/ 	.byte	0x00, 0xf5, 0x21, 0x00


	//----- nvinfo : EIATTR_SPARSE_MMA_MASK
	.align		4
.L_17:
        /*0058*/ 	.byte	0x03, 0x50
        /*005a*/ 	.short	0x0000


	//----- nvinfo : EIATTR_MAXREG_COUNT
	.align		4
        /*005c*/ 	.byte	0x03, 0x1b
        /*005e*/ 	.short	0x00ff


	//----- nvinfo : EIATTR_MERCURY_ISA_VERSION
	.align		4
        /*0060*/ 	.byte	0x03, 0x5f
        /*0062*/ 	.short	0x0101


	//----- nvinfo : EIATTR_VRC_CTA_INIT_COUNT
	.align		4
        /*0064*/ 	.byte	0x02, 0x4a
	.zero		1
	.zero		1


	//----- nvinfo : EIATTR_EXIT_INSTR_OFFSETS
	.align		4
        /*0068*/ 	.byte	0x04, 0x1c
        /*006a*/ 	.short	(.L_19 - .L_18)


	//   ....[0]....
.L_18:
        /*006c*/ 	.word	0x000000e0


	//   ....[1]....
        /*0070*/ 	.word	0x000001d0


	//----- nvinfo : EIATTR_CBANK_PARAM_SIZE
	.align		4
.L_19:
        /*0074*/ 	.byte	0x03, 0x19
        /*0076*/ 	.short	0x0028


	//----- nvinfo : EIATTR_PARAM_CBANK
	.align		4
        /*0078*/ 	.byte	0x04, 0x0a
        /*007a*/ 	.short	(.L_21 - .L_20)
	.align		4
.L_20:
        /*007c*/ 	.word	index@(.nv.constant0._Z16leakyRelu_kernelPKffPfmm)
        /*0080*/ 	.short	0x0380
        /*0082*/ 	.short	0x0028


	//----- nvinfo : EIATTR_SW_WAR
	.align		4
.L_21:
        /*0084*/ 	.byte	0x04, 0x36
        /*0086*/ 	.short	(.L_23 - .L_22)
.L_22:
        /*0088*/ 	.word	0x00000008
.L_23:


//--------------------- .nv.callgraph             --------------------------
	.section	.nv.callgraph,"",@"SHT_CUDA_CALLGRAPH"
	.align	4
	.sectionentsize	8
	.align		4
        /*0000*/ 	.word	0x00000000
	.align		4
        /*0004*/ 	.word	0xffffffff
	.align		4
        /*0008*/ 	.word	0x00000000
	.align		4
        /*000c*/ 	.word	0xfffffffe
	.align		4
        /*0010*/ 	.word	0x00000000
	.align		4
        /*0014*/ 	.word	0xfffffffd
	.align		4
        /*0018*/ 	.word	0x00000000
	.align		4
        /*001c*/ 	.word	0xfffffffc


//--------------------- .text._Z16leakyRelu_kernelPKffPfmm --------------------------
	.section	.text._Z16leakyRelu_kernelPKffPfmm,"ax",@progbits
	.align	128
        .global         _Z16leakyRelu_kernelPKffPfmm
        .type           _Z16leakyRelu_kernelPKffPfmm,@function
        .size           _Z16leakyRelu_kernelPKffPfmm,(.L_x_1 - _Z16leakyRelu_kernelPKffPfmm)
        .other          _Z16leakyRelu_kernelPKffPfmm,@"STO_CUDA_ENTRY STV_DEFAULT"
_Z16leakyRelu_kernelPKffPfmm:
.text._Z16leakyRelu_kernelPKffPfmm:
[----:B------:R-:W-:Y:S01]  /*0000*/  LDC R1, c[0x0][0x37c] ;  /* 0x0000df00ff017b82 */ /* 0x000fe20000000800 */
[----:B------:R-:W0:Y:S01]  /*0010*/  S2R R3, SR_TID.X ;  /* 0x0000000000037919 */ /* 0x000e220000002100 */
[----:B------:R-:W1:Y:S06]  /*0020*/  LDCU.64 UR8, c[0x0][0x3a0] ;  /* 0x00007400ff0877ac */ /* 0x000e6c0008000a00 */
[----:B------:R-:W0:Y:S01]  /*0030*/  S2UR UR7, SR_CTAID.X ;  /* 0x00000000000779c3 */ /* 0x000e220000002500 */
[----:B------:R-:W1:Y:S07]  /*0040*/  LDCU.64 UR10, c[0x0][0x398] ;  /* 0x00007300ff0a77ac */ /* 0x000e6e0008000a00 */
[----:B------:R-:W0:Y:S01]  /*0050*/  LDC R0, c[0x0][0x360] ;  /* 0x0000d800ff007b82 */ /* 0x000e220000000800 */
[----:B-1----:R-:W-:-:S02]  /*0060*/  UIMAD UR6, UR9, UR10, URZ ;  /* 0x0000000a090672a4 */ /* 0x002fc4000f8e02ff */
[----:B------:R-:W-:Y:S02]  /*0070*/  UIMAD.WIDE.U32 UR4, UR8, UR10, URZ ;  /* 0x0000000a080472a5 */ /* 0x000fe4000f8e00ff */
[----:B------:R-:W-:-:S04]  /*0080*/  UIMAD UR6, UR8, UR11, UR6 ;  /* 0x0000000b080672a4 */ /* 0x000fc8000f8e0206 */
[----:B------:R-:W-:Y:S01]  /*0090*/  UIADD3 UR5, UPT, UPT, UR5, UR6, URZ ;  /* 0x0000000605057290 */ /* 0x000fe2000fffe0ff */
[----:B0-----:R-:W-:-:S05]  /*00a0*/  IMAD R0, R0, UR7, R3 ;  /* 0x0000000700007c24 */ /* 0x001fca000f8e0203 */
[----:B------:R-:W-:Y:S01]  /*00b0*/  IMAD.U32 R2, RZ, RZ, UR5 ;  /* 0x00000005ff027e24 */ /* 0x000fe2000f8e00ff */
[----:B------:R-:W-:-:S04]  /*00c0*/  ISETP.LT.U32.AND P0, PT, R0, UR4, PT ;  /* 0x0000000400007c0c */ /* 0x000fc8000bf01070 */
[----:B------:R-:W-:-:S13]  /*00d0*/  ISETP.GT.U32.AND.EX P0, PT, R2, RZ, PT, P0 ;  /* 0x000000ff0200720c */ /* 0x000fda0003f04100 */
[----:B------:R-:W-:Y:S05]  /*00e0*/  @!P0 EXIT ;  /* 0x000000000000894d */ /* 0x000fea0003800000 */
[----:B------:R-:W0:Y:S01]  /*00f0*/  LDCU.64 UR6, c[0x0][0x380] ;  /* 0x00007000ff0677ac */ /* 0x000e220008000a00 */
[----:B------:R-:W-:Y:S01]  /*0100*/  IMAD.SHL.U32 R4, R0, 0x4, RZ ;  /* 0x0000000400047824 */ /* 0x000fe200078e00ff */
[----:B------:R-:W-:Y:S01]  /*0110*/  SHF.R.U32.HI R0, RZ, 0x1e, R0 ;  /* 0x0000001eff007819 */ /* 0x000fe20000011600 */
[----:B------:R-:W1:Y:S01]  /*0120*/  LDCU.64 UR4, c[0x0][0x358] ;  /* 0x00006b00ff0477ac */ /* 0x000e620008000a00 */
[----:B------:R-:W2:Y:S02]  /*0130*/  LDCU.64 UR8, c[0x0][0x390] ;  /* 0x00007200ff0877ac */ /* 0x000ea40008000a00 */
[----:B0-----:R-:W-:Y:S01]  /*0140*/  IADD3 R2, P0, PT, R4, UR6, RZ ;  /* 0x0000000604027c10 */ /* 0x001fe2000ff1e0ff */
[----:B------:R-:W0:Y:S03]  /*0150*/  LDCU UR6, c[0x0][0x388] ;  /* 0x00007100ff0677ac */ /* 0x000e260008000800 */
[----:B------:R-:W-:-:S05]  /*0160*/  IADD3.X R3, PT, PT, R0, UR7, RZ, P0, !PT ;  /* 0x0000000700037c10 */ /* 0x000fca00087fe4ff */
[----:B-1----:R-:W3:Y:S01]  /*0170*/  LDG.E R7, desc[UR4][R2.64] ;  /* 0x0000000402077981 */ /* 0x002ee2000c1e1900 */
[----:B--2---:R-:W-:-:S04]  /*0180*/  IADD3 R4, P1, PT, R4, UR8, RZ ;  /* 0x0000000804047c10 */ /* 0x004fc8000ff3e0ff */
[----:B------:R-:W-:Y:S02]  /*0190*/  IADD3.X R5, PT, PT, R0, UR9, RZ, P1, !PT ;  /* 0x0000000900057c10 */ /* 0x000fe40008ffe4ff */
[----:B---3--:R-:W-:-:S13]  /*01a0*/  FSETP.GT.AND P0, PT, R7, RZ, PT ;  /* 0x000000ff0700720b */ /* 0x008fda0003f04000 */
[----:B0-----:R-:W-:-:S05]  /*01b0*/  @!P0 FMUL R7, R7, UR6 ;  /* 0x0000000607078c20 */ /* 0x001fca0008400000 */
[----:B------:R-:W-:Y:S01]  /*01c0*/  STG.E desc[UR4][R4.64], R7 ;  /* 0x0000000704007986 */ /* 0x000fe2000c101904 */
[----:B------:R-:W-:Y:S05]  /*01d0*/  EXIT ;  /* 0x000000000000794d */ /* 0x000fea0003800000 */
.L_x_0:
[----:B------:R-:W-:-:S00]  /*01e0*/  BRA `(.L_x_0) ;  /* 0xfffffffc00fc7947 */ /* 0x000fc0000383ffff */
[----:B------:R-:W-:-:S00]  /*01f0*/  NOP ;  /* 0x0000000000007918 */ /* 0x000fc00000000000 */
        /* <DEDUP_REMOVED lines=8> */
.L_x_1:


//--------------------- .nv.shared.reserved.0     --------------------------
	.section	.nv.shared.reserved.0,"aw",@nobits
	.weak		__nv_reservedSMEM_offset_0_alias
	.size		__nv_reservedSMEM_offset_0_alias, 0, 64
	.other		__nv_reservedSMEM_offset_0_alias,@"STO_CUDA_RESERVED_SHARED STV_DEFAULT"
__nv_reservedSMEM_offset_0_alias:
	.zero		0
	.zero		64


//--------------------- .nv.constant0._Z16leakyRelu_kernelPKffPfmm --------------------------
	.section	.nv.constant0._Z16leakyRelu_kernelPKffPfmm,"a",@progbits
	.sectionflags	@""
	.align	4
.nv.constant0._Z16leakyRelu_kernelPKffPfmm:
	.zero		936


//--------------------- SYMBOLS --------------------------

	.type		.nv.reservedSmem.offset0,@object
	.size		.nv.reservedSmem.offset0,0x4
